//
// Generated by NVIDIA NVVM Compiler
//
// Compiler Build ID: CL-36424714
// Cuda compilation tools, release 13.0, V13.0.88
// Based on NVVM 20.0.0
//

.version 9.0
.target sm_100
.address_size 64

	// .globl	matMul

.visible .entry matMul(
	.param .u64 .ptr .align 1 matMul_param_0,
	.param .u64 .ptr .align 1 matMul_param_1,
	.param .u64 .ptr .align 1 matMul_param_2,
	.param .u32 matMul_param_3,
	.param .u32 matMul_param_4,
	.param .u32 matMul_param_5
)
{
	.reg .pred 	%p<13>;
	.reg .b16 	%rs<202>;
	.reg .b32 	%r<48>;
	.reg .b32 	%f<2>;
	.reg .b64 	%rd<70>;

	ld.param.u64 	%rd10, [matMul_param_0];
	ld.param.u64 	%rd11, [matMul_param_1];
	ld.param.u64 	%rd9, [matMul_param_2];
	ld.param.u32 	%r27, [matMul_param_3];
	ld.param.u32 	%r25, [matMul_param_4];
	ld.param.u32 	%r26, [matMul_param_5];
	cvta.to.global.u64 	%rd1, %rd11;
	cvta.to.global.u64 	%rd2, %rd10;
	mov.u32 	%r28, %ctaid.x;
	mov.u32 	%r29, %ntid.x;
	mov.u32 	%r30, %tid.x;
	mad.lo.s32 	%r1, %r28, %r29, %r30;
	mov.u32 	%r31, %ctaid.y;
	mov.u32 	%r32, %ntid.y;
	mov.u32 	%r33, %tid.y;
	mad.lo.s32 	%r2, %r31, %r32, %r33;
	setp.ge.s32 	%p1, %r2, %r27;
	setp.ge.s32 	%p2, %r1, %r26;
	or.pred  	%p3, %p1, %p2;
	@%p3 bra 	$L__BB0_15;
	mov.f32 	%f1, 0f00000000;
	// begin inline asm
	{  cvt.rn.f16.f32 %rs201, %f1;}

	// end inline asm
	setp.lt.s32 	%p4, %r25, 1;
	@%p4 bra 	$L__BB0_14;
	mul.lo.s32 	%r3, %r25, %r2;
	and.b32  	%r4, %r25, 15;
	setp.lt.u32 	%p5, %r25, 16;
	mov.b32 	%r44, 0;
	@%p5 bra 	$L__BB0_5;
	and.b32  	%r44, %r25, 2147483632;
	neg.s32 	%r42, %r44;
	shl.b32 	%r7, %r26, 4;
	mul.wide.u32 	%rd12, %r3, 2;
	add.s64 	%rd13, %rd12, %rd2;
	add.s64 	%rd68, %rd13, 16;
	mul.wide.s32 	%rd16, %r26, 2;
	mov.u32 	%r41, %r1;
$L__BB0_4:
	.pragma "nounroll";
	ld.global.u16 	%rs18, [%rd68+-16];
	mul.wide.s32 	%rd14, %r41, 2;
	add.s64 	%rd15, %rd1, %rd14;
	ld.global.u16 	%rs19, [%rd15];
	// begin inline asm
	{mul.f16 %rs17,%rs18,%rs19;
}
	// end inline asm
	// begin inline asm
	{add.f16 %rs20,%rs201,%rs17;
}
	// end inline asm
	ld.global.u16 	%rs24, [%rd68+-14];
	add.s64 	%rd17, %rd15, %rd16;
	ld.global.u16 	%rs25, [%rd17];
	// begin inline asm
	{mul.f16 %rs23,%rs24,%rs25;
}
	// end inline asm
	// begin inline asm
	{add.f16 %rs26,%rs20,%rs23;
}
	// end inline asm
	ld.global.u16 	%rs30, [%rd68+-12];
	add.s64 	%rd18, %rd17, %rd16;
	ld.global.u16 	%rs31, [%rd18];
	// begin inline asm
	{mul.f16 %rs29,%rs30,%rs31;
}
	// end inline asm
	// begin inline asm
	{add.f16 %rs32,%rs26,%rs29;
}
	// end inline asm
	ld.global.u16 	%rs36, [%rd68+-10];
	add.s64 	%rd19, %rd18, %rd16;
	ld.global.u16 	%rs37, [%rd19];
	// begin inline asm
	{mul.f16 %rs35,%rs36,%rs37;
}
	// end inline asm
	// begin inline asm
	{add.f16 %rs38,%rs32,%rs35;
}
	// end inline asm
	ld.global.u16 	%rs42, [%rd68+-8];
	add.s64 	%rd20, %rd19, %rd16;
	ld.global.u16 	%rs43, [%rd20];
	// begin inline asm
	{mul.f16 %rs41,%rs42,%rs43;
}
	// end inline asm
	// begin inline asm
	{add.f16 %rs44,%rs38,%rs41;
}
	// end inline asm
	ld.global.u16 	%rs48, [%rd68+-6];
	add.s64 	%rd21, %rd20, %rd16;
	ld.global.u16 	%rs49, [%rd21];
	// begin inline asm
	{mul.f16 %rs47,%rs48,%rs49;
}
	// end inline asm
	// begin inline asm
	{add.f16 %rs50,%rs44,%rs47;
}
	// end inline asm
	ld.global.u16 	%rs54, [%rd68+-4];
	add.s64 	%rd22, %rd21, %rd16;
	ld.global.u16 	%rs55, [%rd22];
	// begin inline asm
	{mul.f16 %rs53,%rs54,%rs55;
}
	// end inline asm
	// begin inline asm
	{add.f16 %rs56,%rs50,%rs53;
}
	// end inline asm
	ld.global.u16 	%rs60, [%rd68+-2];
	add.s64 	%rd23, %rd22, %rd16;
	ld.global.u16 	%rs61, [%rd23];
	// begin inline asm
	{mul.f16 %rs59,%rs60,%rs61;
}
	// end inline asm
	// begin inline asm
	{add.f16 %rs62,%rs56,%rs59;
}
	// end inline asm
	ld.global.u16 	%rs66, [%rd68];
	add.s64 	%rd24, %rd23, %rd16;
	ld.global.u16 	%rs67, [%rd24];
	// begin inline asm
	{mul.f16 %rs65,%rs66,%rs67;
}
	// end inline asm
	// begin inline asm
	{add.f16 %rs68,%rs62,%rs65;
}
	// end inline asm
	ld.global.u16 	%rs72, [%rd68+2];
	add.s64 	%rd25, %rd24, %rd16;
	ld.global.u16 	%rs73, [%rd25];
	// begin inline asm
	{mul.f16 %rs71,%rs72,%rs73;
}
	// end inline asm
	// begin inline asm
	{add.f16 %rs74,%rs68,%rs71;
}
	// end inline asm
	ld.global.u16 	%rs78, [%rd68+4];
	add.s64 	%rd26, %rd25, %rd16;
	ld.global.u16 	%rs79, [%rd26];
	// begin inline asm
	{mul.f16 %rs77,%rs78,%rs79;
}
	// end inline asm
	// begin inline asm
	{add.f16 %rs80,%rs74,%rs77;
}
	// end inline asm
	ld.global.u16 	%rs84, [%rd68+6];
	add.s64 	%rd27, %rd26, %rd16;
	ld.global.u16 	%rs85, [%rd27];
	// begin inline asm
	{mul.f16 %rs83,%rs84,%rs85;
}
	// end inline asm
	// begin inline asm
	{add.f16 %rs86,%rs80,%rs83;
}
	// end inline asm
	ld.global.u16 	%rs90, [%rd68+8];
	add.s64 	%rd28, %rd27, %rd16;
	ld.global.u16 	%rs91, [%rd28];
	// begin inline asm
	{mul.f16 %rs89,%rs90,%rs91;
}
	// end inline asm
	// begin inline asm
	{add.f16 %rs92,%rs86,%rs89;
}
	// end inline asm
	ld.global.u16 	%rs96, [%rd68+10];
	add.s64 	%rd29, %rd28, %rd16;
	ld.global.u16 	%rs97, [%rd29];
	// begin inline asm
	{mul.f16 %rs95,%rs96,%rs97;
}
	// end inline asm
	// begin inline asm
	{add.f16 %rs98,%rs92,%rs95;
}
	// end inline asm
	ld.global.u16 	%rs102, [%rd68+12];
	add.s64 	%rd30, %rd29, %rd16;
	ld.global.u16 	%rs103, [%rd30];
	// begin inline asm
	{mul.f16 %rs101,%rs102,%rs103;
}
	// end inline asm
	// begin inline asm
	{add.f16 %rs104,%rs98,%rs101;
}
	// end inline asm
	ld.global.u16 	%rs108, [%rd68+14];
	add.s64 	%rd31, %rd30, %rd16;
	ld.global.u16 	%rs109, [%rd31];
	// begin inline asm
	{mul.f16 %rs107,%rs108,%rs109;
}
	// end inline asm
	// begin inline asm
	{add.f16 %rs201,%rs104,%rs107;
}
	// end inline asm
	add.s32 	%r42, %r42, 16;
	add.s32 	%r41, %r41, %r7;
	add.s64 	%rd68, %rd68, 32;
	setp.ne.s32 	%p6, %r42, 0;
	@%p6 bra 	$L__BB0_4;
$L__BB0_5:
	setp.eq.s32 	%p7, %r4, 0;
	@%p7 bra 	$L__BB0_14;
	and.b32  	%r13, %r25, 7;
	setp.lt.u32 	%p8, %r4, 8;
	@%p8 bra 	$L__BB0_8;
	add.s32 	%r35, %r44, %r3;
	mul.wide.u32 	%rd32, %r35, 2;
	add.s64 	%rd33, %rd2, %rd32;
	ld.global.u16 	%rs115, [%rd33];
	mad.lo.s32 	%r36, %r44, %r26, %r1;
	mul.wide.s32 	%rd34, %r36, 2;
	add.s64 	%rd35, %rd1, %rd34;
	ld.global.u16 	%rs116, [%rd35];
	// begin inline asm
	{mul.f16 %rs114,%rs115,%rs116;
}
	// end inline asm
	// begin inline asm
	{add.f16 %rs117,%rs201,%rs114;
}
	// end inline asm
	cvt.u64.u32 	%rd36, %r3;
	cvt.u64.u32 	%rd37, %r44;
	add.s64 	%rd38, %rd37, %rd36;
	shl.b64 	%rd39, %rd38, 1;
	add.s64 	%rd40, %rd2, %rd39;
	ld.global.u16 	%rs121, [%rd40+2];
	mul.wide.s32 	%rd41, %r26, 2;
	add.s64 	%rd42, %rd35, %rd41;
	ld.global.u16 	%rs122, [%rd42];
	// begin inline asm
	{mul.f16 %rs120,%rs121,%rs122;
}
	// end inline asm
	// begin inline asm
	{add.f16 %rs123,%rs117,%rs120;
}
	// end inline asm
	ld.global.u16 	%rs127, [%rd40+4];
	add.s64 	%rd43, %rd42, %rd41;
	ld.global.u16 	%rs128, [%rd43];
	// begin inline asm
	{mul.f16 %rs126,%rs127,%rs128;
}
	// end inline asm
	// begin inline asm
	{add.f16 %rs129,%rs123,%rs126;
}
	// end inline asm
	ld.global.u16 	%rs133, [%rd40+6];
	add.s64 	%rd44, %rd43, %rd41;
	ld.global.u16 	%rs134, [%rd44];
	// begin inline asm
	{mul.f16 %rs132,%rs133,%rs134;
}
	// end inline asm
	// begin inline asm
	{add.f16 %rs135,%rs129,%rs132;
}
	// end inline asm
	ld.global.u16 	%rs139, [%rd40+8];
	add.s64 	%rd45, %rd44, %rd41;
	ld.global.u16 	%rs140, [%rd45];
	// begin inline asm
	{mul.f16 %rs138,%rs139,%rs140;
}
	// end inline asm
	// begin inline asm
	{add.f16 %rs141,%rs135,%rs138;
}
	// end inline asm
	ld.global.u16 	%rs145, [%rd40+10];
	add.s64 	%rd46, %rd45, %rd41;
	ld.global.u16 	%rs146, [%rd46];
	// begin inline asm
	{mul.f16 %rs144,%rs145,%rs146;
}
	// end inline asm
	// begin inline asm
	{add.f16 %rs147,%rs141,%rs144;
}
	// end inline asm
	ld.global.u16 	%rs151, [%rd40+12];
	add.s64 	%rd47, %rd46, %rd41;
	ld.global.u16 	%rs152, [%rd47];
	// begin inline asm
	{mul.f16 %rs150,%rs151,%rs152;
}
	// end inline asm
	// begin inline asm
	{add.f16 %rs153,%rs147,%rs150;
}
	// end inline asm
	ld.global.u16 	%rs157, [%rd40+14];
	add.s64 	%rd48, %rd47, %rd41;
	ld.global.u16 	%rs158, [%rd48];
	// begin inline asm
	{mul.f16 %rs156,%rs157,%rs158;
}
	// end inline asm
	// begin inline asm
	{add.f16 %rs201,%rs153,%rs156;
}
	// end inline asm
	add.s32 	%r44, %r44, 8;
$L__BB0_8:
	setp.eq.s32 	%p9, %r13, 0;
	@%p9 bra 	$L__BB0_14;
	and.b32  	%r16, %r25, 3;
	setp.lt.u32 	%p10, %r13, 4;
	@%p10 bra 	$L__BB0_11;
	add.s32 	%r37, %r44, %r3;
	mul.wide.u32 	%rd49, %r37, 2;
	add.s64 	%rd50, %rd2, %rd49;
	ld.global.u16 	%rs164, [%rd50];
	mad.lo.s32 	%r38, %r44, %r26, %r1;
	mul.wide.s32 	%rd51, %r38, 2;
	add.s64 	%rd52, %rd1, %rd51;
	ld.global.u16 	%rs165, [%rd52];
	// begin inline asm
	{mul.f16 %rs163,%rs164,%rs165;
}
	// end inline asm
	// begin inline asm
	{add.f16 %rs166,%rs201,%rs163;
}
	// end inline asm
	cvt.u64.u32 	%rd53, %r3;
	cvt.u64.u32 	%rd54, %r44;
	add.s64 	%rd55, %rd54, %rd53;
	shl.b64 	%rd56, %rd55, 1;
	add.s64 	%rd57, %rd2, %rd56;
	ld.global.u16 	%rs170, [%rd57+2];
	mul.wide.s32 	%rd58, %r26, 2;
	add.s64 	%rd59, %rd52, %rd58;
	ld.global.u16 	%rs171, [%rd59];
	// begin inline asm
	{mul.f16 %rs169,%rs170,%rs171;
}
	// end inline asm
	// begin inline asm
	{add.f16 %rs172,%rs166,%rs169;
}
	// end inline asm
	ld.global.u16 	%rs176, [%rd57+4];
	add.s64 	%rd60, %rd59, %rd58;
	ld.global.u16 	%rs177, [%rd60];
	// begin inline asm
	{mul.f16 %rs175,%rs176,%rs177;
}
	// end inline asm
	// begin inline asm
	{add.f16 %rs178,%rs172,%rs175;
}
	// end inline asm
	ld.global.u16 	%rs182, [%rd57+6];
	add.s64 	%rd61, %rd60, %rd58;
	ld.global.u16 	%rs183, [%rd61];
	// begin inline asm
	{mul.f16 %rs181,%rs182,%rs183;
}
	// end inline asm
	// begin inline asm
	{add.f16 %rs201,%rs178,%rs181;
}
	// end inline asm
	add.s32 	%r44, %r44, 4;
$L__BB0_11:
	setp.eq.s32 	%p11, %r16, 0;
	@%p11 bra 	$L__BB0_14;
	mad.lo.s32 	%r47, %r44, %r26, %r1;
	add.s32 	%r39, %r44, %r3;
	mul.wide.u32 	%rd62, %r39, 2;
	add.s64 	%rd69, %rd2, %rd62;
	neg.s32 	%r46, %r16;
$L__BB0_13:
	.pragma "nounroll";
	ld.global.u16 	%rs188, [%rd69];
	mul.wide.s32 	%rd63, %r47, 2;
	add.s64 	%rd64, %rd1, %rd63;
	ld.global.u16 	%rs189, [%rd64];
	// begin inline asm
	{mul.f16 %rs187,%rs188,%rs189;
}
	// end inline asm
	// begin inline asm
	{add.f16 %rs201,%rs201,%rs187;
}
	// end inline asm
	add.s32 	%r47, %r47, %r26;
	add.s64 	%rd69, %rd69, 2;
	add.s32 	%r46, %r46, 1;
	setp.ne.s32 	%p12, %r46, 0;
	@%p12 bra 	$L__BB0_13;
$L__BB0_14:
	mad.lo.s32 	%r40, %r26, %r2, %r1;
	cvta.to.global.u64 	%rd65, %rd9;
	mul.wide.s32 	%rd66, %r40, 2;
	add.s64 	%rd67, %rd65, %rd66;
	st.global.u16 	[%rd67], %rs201;
$L__BB0_15:
	ret;

}


// ===== COMPILED SASS (sm_100) =====

	.target	sm_100

	.elftype	@"ET_EXEC"


//--------------------- .note.nv.tkinfo           --------------------------
	.section	.note.nv.tkinfo,"",@"SHT_NOTE"
	.sectionflags	@"SHF_NOTE_NV_TKINFO"
	.tkinfo
        /*0018*/ 	.word	0x00000002
        /*0030*/ 	.string	""
        /*0030*/ 	.string	"ptxas"
        /*0030*/ 	.string	"Cuda compilation tools, release 13.0, V13.0.88"
        /*0030*/ 	.string	"Build cuda_13.0.r13.0/compiler.36424714_0"
        /*0030*/ 	.string	"-arch sm_100 -m 64 "



//--------------------- .note.nv.cuinfo           --------------------------
	.section	.note.nv.cuinfo,"",@"SHT_NOTE"
	.sectionflags	@"SHF_NOTE_NV_CUINFO"
        /*0018*/ 	.short	0x0002
        /*001a*/ 	.short	0x0064
        /*001c*/ 	.short	0x0082
	.zero		2


//--------------------- .nv.info                  --------------------------
	.section	.nv.info,"",@"SHT_CUDA_INFO"
	.align	4


	//----- nvinfo : EIATTR_REGCOUNT
	.align		4
        /*0000*/ 	.byte	0x04, 0x2f
        /*0002*/ 	.short	(.L_1 - .L_0)
	.align		4
.L_0:
        /*0004*/ 	.word	index@(matMul)
        /*0008*/ 	.word	0x00000020


	//----- nvinfo : EIATTR_FRAME_SIZE
	.align		4
.L_1:
        /*000c*/ 	.byte	0x04, 0x11
        /*000e*/ 	.short	(.L_3 - .L_2)
	.align		4
.L_2:
        /*0010*/ 	.word	index@(matMul)
        /*0014*/ 	.word	0x00000000


	//----- nvinfo : EIATTR_MIN_STACK_SIZE
	.align		4
.L_3:
        /*0018*/ 	.byte	0x04, 0x12
        /*001a*/ 	.short	(.L_5 - .L_4)
	.align		4
.L_4:
        /*001c*/ 	.word	index@(matMul)
        /*0020*/ 	.word	0x00000000
.L_5:


//--------------------- .nv.compat                --------------------------
	.section	.nv.compat,"",@"SHT_CUDA_COMPAT_INFO"
	.align	4
        /*0000*/ 	.byte	0x02, 0x09, 0x00, 0x00, 0x02, 0x02, 0x01, 0x00, 0x02, 0x05, 0x05, 0x00, 0x03, 0x07, 0x01, 0x01
        /*0010*/ 	.byte	0x02, 0x03, 0x00, 0x00, 0x02, 0x06, 0x01, 0x00, 0x04, 0x0b, 0x08, 0x00, 0x09, 0x00, 0x00, 0x00
        /*0020*/ 	.byte	0x00, 0x00, 0x00, 0x00


//--------------------- .nv.info.matMul           --------------------------
	.section	.nv.info.matMul,"",@"SHT_CUDA_INFO"
	.sectionflags	@""
	.align	4


	//----- nvinfo : EIATTR_CUDA_API_VERSION
	.align		4
        /*0000*/ 	.byte	0x04, 0x37
        /*0002*/ 	.short	(.L_7 - .L_6)
.L_6:
        /*0004*/ 	.word	0x00000082


	//----- nvinfo : EIATTR_KPARAM_INFO
	.align		4
.L_7:
        /*0008*/ 	.byte	0x04, 0x17
        /*000a*/ 	.short	(.L_9 - .L_8)
.L_8:
        /*000c*/ 	.word	0x00000000
        /*0010*/ 	.short	0x0005
        /*0012*/ 	.short	0x0020
        /*0014*/ 	.byte	0x00, 0xf0, 0x11, 0x00


	//----- nvinfo : EIATTR_KPARAM_INFO
	.align		4
.L_9:
        /*0018*/ 	.byte	0x04, 0x17
        /*001a*/ 	.short	(.L_11 - .L_10)
.L_10:
        /*001c*/ 	.word	0x00000000
        /*0020*/ 	.short	0x0004
        /*0022*/ 	.short	0x001c
        /*0024*/ 	.byte	0x00, 0xf0, 0x11, 0x00


	//----- nvinfo : EIATTR_KPARAM_INFO
	.align		4
.L_11:
        /*0028*/ 	.byte	0x04, 0x17
        /*002a*/ 	.short	(.L_13 - .L_12)
.L_12:
        /*002c*/ 	.word	0x00000000
        /*0030*/ 	.short	0x0003
        /*0032*/ 	.short	0x0018
        /*0034*/ 	.byte	0x00, 0xf0, 0x11, 0x00


	//----- nvinfo : EIATTR_KPARAM_INFO
	.align		4
.L_13:
        /*0038*/ 	.byte	0x04, 0x17
        /*003a*/ 	.short	(.L_15 - .L_14)
.L_14:
        /*003c*/ 	.word	0x00000000
        /*0040*/ 	.short	0x0002
        /*0042*/ 	.short	0x0010
        /*0044*/ 	.byte	0x00, 0xf5, 0x21, 0x00


	//----- nvinfo : EIATTR_KPARAM_INFO
	.align		4
.L_15:
        /*0048*/ 	.byte	0x04, 0x17
        /*004a*/ 	.short	(.L_17 - .L_16)
.L_16:
        /*004c*/ 	.word	0x00000000
        /*0050*/ 	.short	0x0001
        /*0052*/ 	.short	0x0008
        /*0054*/ 	.byte	0x00, 0xf5, 0x21, 0x00


	//----- nvinfo : EIATTR_KPARAM_INFO
	.align		4
.L_17:
        /*0058*/ 	.byte	0x04, 0x17
        /*005a*/ 	.short	(.L_19 - .L_18)
.L_18:
        /*005c*/ 	.word	0x00000000
        /*0060*/ 	.short	0x0000
        /*0062*/ 	.short	0x0000
        /*0064*/ 	.byte	0x00, 0xf5, 0x21, 0x00


	//----- nvinfo : EIATTR_SPARSE_MMA_MASK
	.align		4
.L_19:
        /*0068*/ 	.byte	0x03, 0x50
        /*006a*/ 	.short	0x0000


	//----- nvinfo : EIATTR_MAXREG_COUNT
	.align		4
        /*006c*/ 	.byte	0x03, 0x1b
        /*006e*/ 	.short	0x00ff


	//----- nvinfo : EIATTR_MERCURY_ISA_VERSION
	.align		4
        /*0070*/ 	.byte	0x03, 0x5f
        /*0072*/ 	.short	0x0101


	//----- nvinfo : EIATTR_VRC_CTA_INIT_COUNT
	.align		4
        /*0074*/ 	.byte	0x02, 0x4a
	.zero		1
	.zero		1


	//----- nvinfo : EIATTR_EXIT_INSTR_OFFSETS
	.align		4
        /*0078*/ 	.byte	0x04, 0x1c
        /*007a*/ 	.short	(.L_21 - .L_20)


	//   ....[0]....
.L_20:
        /*007c*/ 	.word	0x000000d0


	//   ....[1]....
        /*0080*/ 	.word	0x00000d00


	//----- nvinfo : EIATTR_CBANK_PARAM_SIZE
	.align		4
.L_21:
        /*0084*/ 	.byte	0x03, 0x19
        /*0086*/ 	.short	0x0024


	//----- nvinfo : EIATTR_PARAM_CBANK
	.align		4
        /*0088*/ 	.byte	0x04, 0x0a
        /*008a*/ 	.short	(.L_23 - .L_22)
	.align		4
.L_22:
        /*008c*/ 	.word	index@(.nv.constant0.matMul)
        /*0090*/ 	.short	0x0380
        /*0092*/ 	.short	0x0024


	//----- nvinfo : EIATTR_SW_WAR
	.align		4
.L_23:
        /*0094*/ 	.byte	0x04, 0x36
        /*0096*/ 	.short	(.L_25 - .L_24)
.L_24:
        /*0098*/ 	.word	0x00000008
.L_25:


//--------------------- .nv.callgraph             --------------------------
	.section	.nv.callgraph,"",@"SHT_CUDA_CALLGRAPH"
	.align	4
	.sectionentsize	8
	.align		4
        /*0000*/ 	.word	0x00000000
	.align		4
        /*0004*/ 	.word	0xffffffff
	.align		4
        /*0008*/ 	.word	0x00000000
	.align		4
        /*000c*/ 	.word	0xfffffffe
	.align		4
        /*0010*/ 	.word	0x00000000
	.align		4
        /*0014*/ 	.word	0xfffffffd
	.align		4
        /*0018*/ 	.word	0x00000000
	.align		4
        /*001c*/ 	.word	0xfffffffc


//--------------------- .text.matMul              --------------------------
	.section	.text.matMul,"ax",@progbits
	.align	128
        .global         matMul
        .type           matMul,@function
        .size           matMul,(.L_x_7 - matMul)
        .other          matMul,@"STO_CUDA_ENTRY STV_DEFAULT"
matMul:
.text.matMul:
[----:B------:R-:W-:Y:S01]  /*0000*/  LDC R1, c[0x0][0x37c] ;  /* 0x0000df00ff017b82 */ /* 0x000fe20000000800 */
[----:B------:R-:W0:Y:S07]  /*0010*/  S2R R2, SR_TID.X ;  /* 0x0000000000027919 */ /* 0x000e2e0000002100 */
[----:B------:R-:W0:Y:S01]  /*0020*/  S2UR UR4, SR_CTAID.X ;  /* 0x00000000000479c3 */ /* 0x000e220000002500 */
[----:B------:R-:W1:Y:S01]  /*0030*/  LDCU UR6, c[0x0][0x398] ;  /* 0x00007300ff0677ac */ /* 0x000e620008000800 */
[----:B------:R-:W2:Y:S06]  /*0040*/  S2R R5, SR_TID.Y ;  /* 0x0000000000057919 */ /* 0x000eac0000002200 */
[----:B------:R-:W0:Y:S08]  /*0050*/  LDC R3, c[0x0][0x360] ;  /* 0x0000d800ff037b82 */ /* 0x000e300000000800 */
[----:B------:R-:W2:Y:S08]  /*0060*/  S2UR UR5, SR_CTAID.Y ;  /* 0x00000000000579c3 */ /* 0x000eb00000002600 */
[----:B------:R-:W2:Y:S08]  /*0070*/  LDC R4, c[0x0][0x364] ;  /* 0x0000d900ff047b82 */ /* 0x000eb00000000800 */
[----:B------:R-:W3:Y:S01]  /*0080*/  LDC R0, c[0x0][0x3a0] ;  /* 0x0000e800ff007b82 */ /* 0x000ee20000000800 */
[----:B0-----:R-:W-:-:S02]  /*0090*/  IMAD R3, R3, UR4, R2 ;  /* 0x0000000403037c24 */ /* 0x001fc4000f8e0202 */
[----:B--2---:R-:W-:-:S03]  /*00a0*/  IMAD R2, R4, UR5, R5 ;  /* 0x0000000504027c24 */ /* 0x004fc6000f8e0205 */
[----:B---3--:R-:W-:-:S04]  /*00b0*/  ISETP.GE.AND P0, PT, R3, R0, PT ;  /* 0x000000000300720c */ /* 0x008fc80003f06270 */
[----:B-1----:R-:W-:-:S13]  /*00c0*/  ISETP.GE.OR P0, PT, R2, UR6, P0 ;  /* 0x0000000602007c0c */ /* 0x002fda0008706670 */
[----:B------:R-:W-:Y:S05]  /*00d0*/  @P0 EXIT ;  /* 0x000000000000094d */ /* 0x000fea0003800000 */
[----:B------:R-:W0:Y:S01]  /*00e0*/  LDCU UR5, c[0x0][0x39c] ;  /* 0x00007380ff0577ac */ /* 0x000e220008000800 */
[----:B------:R-:W-:Y:S01]  /*00f0*/  PRMT R18, RZ, 0x7610, R18 ;  /* 0x00007610ff127816 */ /* 0x000fe20000000012 */
[----:B------:R-:W1:Y:S01]  /*0100*/  LDCU.64 UR8, c[0x0][0x358] ;  /* 0x00006b00ff0877ac */ /* 0x000e620008000a00 */
[----:B0-----:R-:W-:-:S09]  /*0110*/  UISETP.GE.AND UP0, UPT, UR5, 0x1, UPT ;  /* 0x000000010500788c */ /* 0x001fd2000bf06270 */
[----:B-1----:R-:W-:Y:S05]  /*0120*/  BRA.U !UP0, `(.L_x_0) ;  /* 0x0000000908e47547 */ /* 0x002fea000b800000 */
[----:B------:R-:W-:Y:S02]  /*0130*/  UISETP.GE.U32.AND UP1, UPT, UR5, 0x10, UPT ;  /* 0x000000100500788c */ /* 0x000fe4000bf26070 */
[----:B------:R-:W-:Y:S01]  /*0140*/  IMAD R4, R2, UR5, RZ ;  /* 0x0000000502047c24 */ /* 0x000fe2000f8e02ff */
[----:B------:R-:W-:Y:S01]  /*0150*/  ULOP3.LUT UR6, UR5, 0xf, URZ, 0xc0, !UPT ;  /* 0x0000000f05067892 */ /* 0x000fe2000f8ec0ff */
[----:B------:R-:W-:-:S03]  /*0160*/  UMOV UR4, URZ ;  /* 0x000000ff00047c82 */ /* 0x000fc60008000000 */
[----:B------:R-:W-:Y:S02]  /*0170*/  UISETP.NE.AND UP0, UPT, UR6, URZ, UPT ;  /* 0x000000ff0600728c */ /* 0x000fe4000bf05270 */
[----:B------:R-:W-:Y:S09]  /*0180*/  BRA.U !UP1, `(.L_x_1) ;  /* 0x00000005093c7547 */ /* 0x000ff2000b800000 */
[----:B------:R-:W0:Y:S01]  /*0190*/  LDC.64 R6, c[0x0][0x380] ;  /* 0x0000e000ff067b82 */ /* 0x000e220000000a00 */
[----:B------:R-:W-:Y:S01]  /*01a0*/  ULOP3.LUT UR4, UR5, 0x7ffffff0, URZ, 0xc0, !UPT ;  /* 0x7ffffff005047892 */ /* 0x000fe2000f8ec0ff */
[----:B------:R-:W-:-:S03]  /*01b0*/  MOV R5, R3 ;  /* 0x0000000300057202 */ /* 0x000fc60000000f00 */
[----:B------:R-:W-:Y:S01]  /*01c0*/  UIADD3 UR7, UPT, UPT, -UR4, URZ, URZ ;  /* 0x000000ff04077290 */ /* 0x000fe2000fffe1ff */
[----:B0-----:R-:W-:-:S03]  /*01d0*/  IMAD.WIDE.U32 R6, R4, 0x2, R6 ;  /* 0x0000000204067825 */ /* 0x001fc600078e0006 */
[----:B------:R-:W-:-:S04]  /*01e0*/  IADD3 R6, P0, PT, R6, 0x10, RZ ;  /* 0x0000001006067810 */ /* 0x000fc80007f1e0ff */
[----:B------:R-:W-:-:S09]  /*01f0*/  IADD3.X R13, PT, PT, RZ, R7, RZ, P0, !PT ;  /* 0x00000007ff0d7210 */ /* 0x000fd200007fe4ff */
.L_x_2:
[----:B------:R-:W0:Y:S01]  /*0200*/  LDC.64 R22, c[0x0][0x388] ;  /* 0x0000e200ff167b82 */ /* 0x000e220000000a00 */
[----:B------:R-:W-:-:S05]  /*0210*/  MOV R12, R6 ;  /* 0x00000006000c7202 */ /* 0x000fca0000000f00 */
[----:B------:R-:W2:Y:S04]  /*0220*/  LDG.E.U16 R28, desc[UR8][R12.64+-0x10] ;  /* 0xfffff0080c1c7981 */ /* 0x000ea8000c1e1500 */
[----:B------:R-:W3:Y:S04]  /*0230*/  LDG.E.U16 R7, desc[UR8][R12.64+-0xe] ;  /* 0xfffff2080c077981 */ /* 0x000ee8000c1e1500 */
[----:B------:R-:W4:Y:S04]  /*0240*/  LDG.E.U16 R8, desc[UR8][R12.64+-0xc] ;  /* 0xfffff4080c087981 */ /* 0x000f28000c1e1500 */
[----:B------:R-:W5:Y:S04]  /*0250*/  LDG.E.U16 R11, desc[UR8][R12.64+-0xa] ;  /* 0xfffff6080c0b7981 */ /* 0x000f68000c1e1500 */
[----:B------:R-:W5:Y:S01]  /*0260*/  LDG.E.U16 R20, desc[UR8][R12.64+-0x8] ;  /* 0xfffff8080c147981 */ /* 0x000f62000c1e1500 */
[----:B0-----:R-:W-:-:S05]  /*0270*/  IMAD.WIDE R22, R5, 0x2, R22 ;  /* 0x0000000205167825 */ /* 0x001fca00078e0216 */
[----:B------:R0:W2:Y:S01]  /*0280*/  LDG.E.U16 R19, desc[UR8][R22.64] ;  /* 0x0000000816137981 */ /* 0x0000a2000c1e1500 */
[----:B------:R-:W-:-:S05]  /*0290*/  IMAD.WIDE R24, R0, 0x2, R22 ;  /* 0x0000000200187825 */ /* 0x000fca00078e0216 */
[----:B------:R-:W3:Y:S01]  /*02a0*/  LDG.E.U16 R6, desc[UR8][R24.64] ;  /* 0x0000000818067981 */ /* 0x000ee2000c1e1500 */
[----:B------:R-:W-:-:S05]  /*02b0*/  IMAD.WIDE R26, R0, 0x2, R24 ;  /* 0x00000002001a7825 */ /* 0x000fca00078e0218 */
[----:B------:R-:W4:Y:S01]  /*02c0*/  LDG.E.U16 R9, desc[UR8][R26.64] ;  /* 0x000000081a097981 */ /* 0x000f22000c1e1500 */
[----:B------:R-:W-:-:S03]  /*02d0*/  IMAD.WIDE R16, R0, 0x2, R26 ;  /* 0x0000000200107825 */ /* 0x000fc600078e021a */
[----:B------:R-:W5:Y:S01]  /*02e0*/  LDG.E.U16 R25, desc[UR8][R12.64+-0x6] ;  /* 0xfffffa080c197981 */ /* 0x000f62000c1e1500 */
[----:B------:R-:W-:-:S03]  /*02f0*/  IMAD.WIDE R14, R0, 0x2, R16 ;  /* 0x00000002000e7825 */ /* 0x000fc600078e0210 */
[----:B------:R-:W5:Y:S04]  /*0300*/  LDG.E.U16 R10, desc[UR8][R16.64] ;  /* 0x00000008100a7981 */ /* 0x000f68000c1e1500 */
[----:B------:R-:W5:Y:S01]  /*0310*/  LDG.E.U16 R21, desc[UR8][R14.64] ;  /* 0x000000080e157981 */ /* 0x000f62000c1e1500 */
[----:B0-----:R-:W-:-:S03]  /*0320*/  IMAD.WIDE R22, R0, 0x2, R14 ;  /* 0x0000000200167825 */ /* 0x001fc600078e020e */
[----:B------:R-:W5:Y:S04]  /*0330*/  LDG.E.U16 R27, desc[UR8][R12.64+-0x4] ;  /* 0xfffffc080c1b7981 */ /* 0x000f68000c1e1500 */
[----:B------:R0:W5:Y:S02]  /*0340*/  LDG.E.U16 R24, desc[UR8][R22.64] ;  /* 0x0000000816187981 */ /* 0x000164000c1e1500 */
[----:B0-----:R-:W-:-:S05]  /*0350*/  IMAD.WIDE R22, R0, 0x2, R22 ;  /* 0x0000000200167825 */ /* 0x001fca00078e0216 */
[----:B------:R-:W5:Y:S01]  /*0360*/  LDG.E.U16 R26, desc[UR8][R22.64] ;  /* 0x00000008161a7981 */ /* 0x000f62000c1e1500 */
[----:B------:R-:W-:-:S04]  /*0370*/  IMAD.WIDE R14, R0, 0x2, R22 ;  /* 0x00000002000e7825 */ /* 0x000fc800078e0216 */
[----:B------:R-:W-:Y:S02]  /*0380*/  IMAD.WIDE R16, R0, 0x2, R14 ;  /* 0x0000000200107825 */ /* 0x000fe400078e020e */
[----:B------:R-:W5:Y:S04]  /*0390*/  LDG.E.U16 R15, desc[UR8][R14.64] ;  /* 0x000000080e0f7981 */ /* 0x000f68000c1e1500 */
[----:B------:R-:W5:Y:S04]  /*03a0*/  LDG.E.U16 R22, desc[UR8][R12.64+-0x2] ;  /* 0xfffffe080c167981 */ /* 0x000f68000c1e1500 */
[----:B------:R-:W5:Y:S04]  /*03b0*/  LDG.E.U16 R23, desc[UR8][R12.64] ;  /* 0x000000080c177981 */ /* 0x000f68000c1e1500 */
[----:B------:R-:W5:Y:S01]  /*03c0*/  LDG.E.U16 R14, desc[UR8][R12.64+0x2] ;  /* 0x000002080c0e7981 */ /* 0x000f62000c1e1500 */
[----:B--2---:R-:W-:-:S02]  /*03d0*/  HFMA2 R28, R28.H0_H0, R19.H0_H0, R18.H0_H0 ;  /* 0x200000131c1c7231 */ /* 0x004fc40000040812 */
[C---:B------:R-:W-:Y:S02]  /*03e0*/  IMAD.WIDE R18, R0.reuse, 0x2, R16 ;  /* 0x0000000200127825 */ /* 0x040fe400078e0210 */
[----:B------:R-:W2:Y:S02]  /*03f0*/  LDG.E.U16 R17, desc[UR8][R16.64] ;  /* 0x0000000810117981 */ /* 0x000ea4000c1e1500 */
[----:B---3--:R-:W-:Y:S02]  /*0400*/  HFMA2 R28, R7.H0_H0, R6.H0_H0, R28.H0_H0 ;  /* 0x20000006071c7231 */ /* 0x008fe4000004081c */
[----:B------:R-:W-:Y:S02]  /*0410*/  IMAD.WIDE R6, R0, 0x2, R18 ;  /* 0x0000000200067825 */ /* 0x000fe400078e0212 */
[----:B------:R-:W3:Y:S02]  /*0420*/  LDG.E.U16 R19, desc[UR8][R18.64] ;  /* 0x0000000812137981 */ /* 0x000ee4000c1e1500 */
[----:B----4-:R-:W-:-:S02]  /*0430*/  HFMA2 R28, R8.H0_H0, R9.H0_H0, R28.H0_H0 ;  /* 0x20000009081c7231 */ /* 0x010fc4000004081c */
[C---:B------:R-:W-:Y:S01]  /*0440*/  IMAD.WIDE R8, R0.reuse, 0x2, R6 ;  /* 0x0000000200087825 */ /* 0x040fe200078e0206 */
[----:B------:R-:W4:Y:S04]  /*0450*/  LDG.E.U16 R16, desc[UR8][R12.64+0x4] ;  /* 0x000004080c107981 */ /* 0x000f28000c1e1500 */
[----:B------:R-:W4:Y:S01]  /*0460*/  LDG.E.U16 R7, desc[UR8][R6.64] ;  /* 0x0000000806077981 */ /* 0x000f22000c1e1500 */
[----:B-----5:R-:W-:Y:S02]  /*0470*/  HFMA2 R28, R11.H0_H0, R10.H0_H0, R28.H0_H0 ;  /* 0x2000000a0b1c7231 */ /* 0x020fe4000004081c */
[C---:B------:R-:W-:Y:S01]  /*0480*/  IMAD.WIDE R10, R0.reuse, 0x2, R8 ;  /* 0x00000002000a7825 */ /* 0x040fe200078e0208 */
[----:B------:R0:W5:Y:S03]  /*0490*/  LDG.E.U16 R29, desc[UR8][R8.64] ;  /* 0x00000008081d7981 */ /* 0x000166000c1e1500 */
[----:B------:R-:W-:Y:S01]  /*04a0*/  HFMA2 R28, R20.H0_H0, R21.H0_H0, R28.H0_H0 ;  /* 0x20000015141c7231 */ /* 0x000fe2000004081c */
[----:B------:R-:W5:Y:S01]  /*04b0*/  LDG.E.U16 R18, desc[UR8][R12.64+0x6] ;  /* 0x000006080c127981 */ /* 0x000f62000c1e1500 */
[----:B------:R-:W-:-:S03]  /*04c0*/  IMAD.WIDE R20, R0, 0x2, R10 ;  /* 0x0000000200147825 */ /* 0x000fc600078e020a */
[----:B------:R-:W5:Y:S01]  /*04d0*/  LDG.E.U16 R11, desc[UR8][R10.64] ;  /* 0x000000080a0b7981 */ /* 0x000f62000c1e1500 */
[----:B------:R-:W-:Y:S02]  /*04e0*/  HFMA2 R28, R25.H0_H0, R24.H0_H0, R28.H0_H0 ;  /* 0x20000018191c7231 */ /* 0x000fe4000004081c */
[C---:B------:R-:W-:Y:S01]  /*04f0*/  IMAD.WIDE R24, R0.reuse, 0x2, R20 ;  /* 0x0000000200187825 */ /* 0x040fe200078e0214 */
[----:B------:R-:W5:Y:S04]  /*0500*/  LDG.E.U16 R6, desc[UR8][R12.64+0x8] ;  /* 0x000008080c067981 */ /* 0x000f68000c1e1500 */
[----:B------:R-:W5:Y:S01]  /*0510*/  LDG.E.U16 R21, desc[UR8][R20.64] ;  /* 0x0000000814157981 */ /* 0x000f62000c1e1500 */
[----:B0-----:R-:W-:-:S03]  /*0520*/  IMAD.WIDE R8, R0, 0x2, R24 ;  /* 0x0000000200087825 */ /* 0x001fc600078e0218 */
[----:B------:R-:W5:Y:S04]  /*0530*/  LDG.E.U16 R10, desc[UR8][R12.64+0xe] ;  /* 0x00000e080c0a7981 */ /* 0x000f68000c1e1500 */
[----:B------:R-:W5:Y:S01]  /*0540*/  LDG.E.U16 R9, desc[UR8][R8.64] ;  /* 0x0000000808097981 */ /* 0x000f62000c1e1500 */
[----:B------:R-:W-:-:S03]  /*0550*/  HFMA2 R26, R27.H0_H0, R26.H0_H0, R28.H0_H0 ;  /* 0x2000001a1b1a7231 */ /* 0x000fc6000004081c */
[----:B------:R-:W5:Y:S04]  /*0560*/  LDG.E.U16 R28, desc[UR8][R12.64+0xa] ;  /* 0x00000a080c1c7981 */ /* 0x000f68000c1e1500 */
[----:B------:R-:W5:Y:S04]  /*0570*/  LDG.E.U16 R27, desc[UR8][R24.64] ;  /* 0x00000008181b7981 */ /* 0x000f68000c1e1500 */
[----:B------:R0:W5:Y:S01]  /*0580*/  LDG.E.U16 R8, desc[UR8][R12.64+0xc] ;  /* 0x00000c080c087981 */ /* 0x000162000c1e1500 */
[----:B------:R-:W-:Y:S01]  /*0590*/  HFMA2 R15, R22.H0_H0, R15.H0_H0, R26.H0_H0 ;  /* 0x2000000f160f7231 */ /* 0x000fe2000004081a */
[----:B------:R-:W-:-:S04]  /*05a0*/  UIADD3 UR7, UPT, UPT, UR7, 0x10, URZ ;  /* 0x0000001007077890 */ /* 0x000fc8000fffe0ff */
[----:B------:R-:W-:Y:S01]  /*05b0*/  UISETP.NE.AND UP1, UPT, UR7, URZ, UPT ;  /* 0x000000ff0700728c */ /* 0x000fe2000bf25270 */
[----:B------:R-:W-:Y:S01]  /*05c0*/  LEA R5, R0, R5, 0x4 ;  /* 0x0000000500057211 */ /* 0x000fe200078e20ff */
[----:B--2---:R-:W-:-:S04]  /*05d0*/  HFMA2 R15, R23.H0_H0, R17.H0_H0, R15.H0_H0 ;  /* 0x20000011170f7231 */ /* 0x004fc8000004080f */
[----:B---3--:R-:W-:-:S04]  /*05e0*/  HFMA2 R14, R14.H0_H0, R19.H0_H0, R15.H0_H0 ;  /* 0x200000130e0e7231 */ /* 0x008fc8000004080f */
[----:B----4-:R-:W-:-:S04]  /*05f0*/  HFMA2 R7, R16.H0_H0, R7.H0_H0, R14.H0_H0 ;  /* 0x2000000710077231 */ /* 0x010fc8000004080e */
[----:B-----5:R-:W-:-:S04]  /*0600*/  HFMA2 R7, R18.H0_H0, R29.H0_H0, R7.H0_H0 ;  /* 0x2000001d12077231 */ /* 0x020fc80000040807 */
[----:B------:R-:W-:Y:S01]  /*0610*/  HFMA2 R14, R6.H0_H0, R11.H0_H0, R7.H0_H0 ;  /* 0x2000000b060e7231 */ /* 0x000fe20000040807 */
[----:B------:R-:W-:-:S04]  /*0620*/  IADD3 R6, P0, PT, R12, 0x20, RZ ;  /* 0x000000200c067810 */ /* 0x000fc80007f1e0ff */
[----:B0-----:R-:W-:Y:S01]  /*0630*/  IADD3.X R13, PT, PT, RZ, R13, RZ, P0, !PT ;  /* 0x0000000dff0d7210 */ /* 0x001fe200007fe4ff */
[----:B------:R-:W-:-:S04]  /*0640*/  HFMA2 R14, R28.H0_H0, R21.H0_H0, R14.H0_H0 ;  /* 0x200000151c0e7231 */ /* 0x000fc8000004080e */
[----:B------:R-:W-:-:S04]  /*0650*/  HFMA2 R8, R8.H0_H0, R27.H0_H0, R14.H0_H0 ;  /* 0x2000001b08087231 */ /* 0x000fc8000004080e */
[----:B------:R-:W-:Y:S01]  /*0660*/  HFMA2 R18, R10.H0_H0, R9.H0_H0, R8.H0_H0 ;  /* 0x200000090a127231 */ /* 0x000fe20000040808 */
[----:B------:R-:W-:Y:S06]  /*0670*/  BRA.U UP1, `(.L_x_2) ;  /* 0xfffffff901e07547 */ /* 0x000fec000b83ffff */
.L_x_1:
[----:B------:R-:W-:Y:S05]  /*0680*/  BRA.U !UP0, `(.L_x_0) ;  /* 0x00000005088c7547 */ /* 0x000fea000b800000 */
[----:B------:R-:W-:Y:S02]  /*0690*/  UISETP.GE.U32.AND UP0, UPT, UR6, 0x8, UPT ;  /* 0x000000080600788c */ /* 0x000fe4000bf06070 */
[----:B------:R-:W-:-:S04]  /*06a0*/  ULOP3.LUT UR7, UR5, 0x7, URZ, 0xc0, !UPT ;  /* 0x0000000705077892 */ /* 0x000fc8000f8ec0ff */
[----:B------:R-:W-:-:S03]  /*06b0*/  UISETP.NE.AND UP1, UPT, UR7, URZ, UPT ;  /* 0x000000ff0700728c */ /* 0x000fc6000bf25270 */
[----:B------:R-:W-:Y:S08]  /*06c0*/  BRA.U !UP0, `(.L_x_3) ;  /* 0x0000000108ac7547 */ /* 0x000ff0000b800000 */
[----:B------:R-:W0:Y:S01]  /*06d0*/  LDC.64 R12, c[0x0][0x388] ;  /* 0x0000e200ff0c7b82 */ /* 0x000e220000000a00 */
[----:B------:R-:W-:Y:S01]  /*06e0*/  IMAD R5, R0, UR4, R3 ;  /* 0x0000000400057c24 */ /* 0x000fe2000f8e0203 */
[----:B------:R-:W1:Y:S01]  /*06f0*/  LDCU.64 UR10, c[0x0][0x380] ;  /* 0x00007000ff0a77ac */ /* 0x000e620008000a00 */
[----:B------:R-:W-:-:S04]  /*0700*/  IADD3 R7, P0, PT, R4, UR4, RZ ;  /* 0x0000000404077c10 */ /* 0x000fc8000ff1e0ff */
[----:B------:R-:W-:Y:S01]  /*0710*/  IADD3.X R8, PT, PT, RZ, RZ, RZ, P0, !PT ;  /* 0x000000ffff087210 */ /* 0x000fe200007fe4ff */
[----:B------:R-:W2:Y:S01]  /*0720*/  LDC.64 R28, c[0x0][0x380] ;  /* 0x0000e000ff1c7b82 */ /* 0x000ea20000000a00 */
[----:B-1----:R-:W-:Y:S01]  /*0730*/  LEA R6, P0, R7, UR10, 0x1 ;  /* 0x0000000a07067c11 */ /* 0x002fe2000f8008ff */
[----:B0-----:R-:W-:Y:S01]  /*0740*/  IMAD.WIDE R12, R5, 0x2, R12 ;  /* 0x00000002050c7825 */ /* 0x001fe200078e020c */
[----:B------:R-:W-:Y:S02]  /*0750*/  IADD3 R5, PT, PT, R4, UR4, RZ ;  /* 0x0000000404057c10 */ /* 0x000fe4000fffe0ff */
[----:B------:R-:W-:Y:S01]  /*0760*/  LEA.HI.X R7, R7, UR11, R8, 0x1, P0 ;  /* 0x0000000b07077c11 */ /* 0x000fe200080f0c08 */
[----:B------:R-:W-:-:S04]  /*0770*/  IMAD.WIDE R26, R0, 0x2, R12 ;  /* 0x00000002001a7825 */ /* 0x000fc800078e020c */
[----:B------:R-:W3:Y:S01]  /*0780*/  LDG.E.U16 R21, desc[UR8][R6.64+0x2] ;  /* 0x0000020806157981 */ /* 0x000ee2000c1e1500 */
[----:B--2---:R-:W-:-:S03]  /*0790*/  IMAD.WIDE.U32 R28, R5, 0x2, R28 ;  /* 0x00000002051c7825 */ /* 0x004fc600078e001c */
[----:B------:R0:W2:Y:S01]  /*07a0*/  LDG.E.U16 R5, desc[UR8][R12.64] ;  /* 0x000000080c057981 */ /* 0x0000a2000c1e1500 */
[----:B------:R-:W-:-:S03]  /*07b0*/  IMAD.WIDE R14, R0, 0x2, R26 ;  /* 0x00000002000e7825 */ /* 0x000fc600078e021a */
[----:B------:R-:W2:Y:S01]  /*07c0*/  LDG.E.U16 R19, desc[UR8][R28.64] ;  /* 0x000000081c137981 */ /* 0x000ea2000c1e1500 */
[----:B------:R-:W-:-:S03]  /*07d0*/  IMAD.WIDE R16, R0, 0x2, R14 ;  /* 0x0000000200107825 */ /* 0x000fc600078e020e */
[----:B------:R-:W3:Y:S04]  /*07e0*/  LDG.E.U16 R20, desc[UR8][R26.64] ;  /* 0x000000081a147981 */ /* 0x000ee8000c1e1500 */
[----:B------:R1:W4:Y:S01]  /*07f0*/  LDG.E.U16 R22, desc[UR8][R14.64] ;  /* 0x000000080e167981 */ /* 0x000322000c1e1500 */
[----:B------:R-:W-:-:S03]  /*0800*/  IMAD.WIDE R8, R0, 0x2, R16 ;  /* 0x0000000200087825 */ /* 0x000fc600078e0210 */
[----:B------:R-:W4:Y:S01]  /*0810*/  LDG.E.U16 R23, desc[UR8][R6.64+0x4] ;  /* 0x0000040806177981 */ /* 0x000f22000c1e1500 */
[----:B------:R-:W-:-:S03]  /*0820*/  IMAD.WIDE R10, R0, 0x2, R8 ;  /* 0x00000002000a7825 */ /* 0x000fc600078e0208 */
[----:B------:R-:W5:Y:S04]  /*0830*/  LDG.E.U16 R16, desc[UR8][R16.64] ;  /* 0x0000000810107981 */ /* 0x000f68000c1e1500 */
[----:B------:R-:W5:Y:S01]  /*0840*/  LDG.E.U16 R25, desc[UR8][R6.64+0x6] ;  /* 0x0000060806197981 */ /* 0x000f62000c1e1500 */
[----:B0-----:R-:W-:-:S03]  /*0850*/  IMAD.WIDE R12, R0, 0x2, R10 ;  /* 0x00000002000c7825 */ /* 0x001fc600078e020a */
[----:B------:R-:W5:Y:S04]  /*0860*/  LDG.E.U16 R8, desc[UR8][R8.64] ;  /* 0x0000000808087981 */ /* 0x000f68000c1e1500 */
[----:B------:R-:W5:Y:S01]  /*0870*/  LDG.E.U16 R29, desc[UR8][R6.64+0x8] ;  /* 0x00000808061d7981 */ /* 0x000f62000c1e1500 */
[----:B-1----:R-:W-:-:S03]  /*0880*/  IMAD.WIDE R14, R0, 0x2, R12 ;  /* 0x00000002000e7825 */ /* 0x002fc600078e020c */
[----:B------:R-:W5:Y:S04]  /*0890*/  LDG.E.U16 R11, desc[UR8][R10.64] ;  /* 0x000000080a0b7981 */ /* 0x000f68000c1e1500 */
[----:B------:R-:W5:Y:S04]  /*08a0*/  LDG.E.U16 R24, desc[UR8][R6.64+0xa] ;  /* 0x00000a0806187981 */ /* 0x000f68000c1e1500 */
[----:B------:R0:W5:Y:S04]  /*08b0*/  LDG.E.U16 R27, desc[UR8][R12.64] ;  /* 0x000000080c1b7981 */ /* 0x000168000c1e1500 */
[----:B------:R-:W5:Y:S04]  /*08c0*/  LDG.E.U16 R26, desc[UR8][R6.64+0xc] ;  /* 0x00000c08061a7981 */ /* 0x000f68000c1e1500 */
[----:B------:R-:W5:Y:S04]  /*08d0*/  LDG.E.U16 R17, desc[UR8][R6.64+0xe] ;  /* 0x00000e0806117981 */ /* 0x000f68000c1e1500 */
[----:B------:R-:W5:Y:S01]  /*08e0*/  LDG.E.U16 R14, desc[UR8][R14.64] ;  /* 0x000000080e0e7981 */ /* 0x000f62000c1e1500 */
[----:B------:R-:W-:Y:S01]  /*08f0*/  UIADD3 UR4, UPT, UPT, UR4, 0x8, URZ ;  /* 0x0000000804047890 */ /* 0x000fe2000fffe0ff */
[----:B--2---:R-:W-:-:S04]  /*0900*/  HFMA2 R5, R19.H0_H0, R5.H0_H0, R18.H0_H0 ;  /* 0x2000000513057231 */ /* 0x004fc80000040812 */
[----:B---3--:R-:W-:-:S04]  /*0910*/  HFMA2 R5, R21.H0_H0, R20.H0_H0, R5.H0_H0 ;  /* 0x2000001415057231 */ /* 0x008fc80000040805 */
[----:B----4-:R-:W-:-:S04]  /*0920*/  HFMA2 R5, R23.H0_H0, R22.H0_H0, R5.H0_H0 ;  /* 0x2000001617057231 */ /* 0x010fc80000040805 */
[----:B-----5:R-:W-:-:S04]  /*0930*/  HFMA2 R5, R25.H0_H0, R16.H0_H0, R5.H0_H0 ;  /* 0x2000001019057231 */ /* 0x020fc80000040805 */
[----:B------:R-:W-:-:S04]  /*0940*/  HFMA2 R5, R29.H0_H0, R8.H0_H0, R5.H0_H0 ;  /* 0x200000081d057231 */ /* 0x000fc80000040805 */
[----:B0-----:R-:W-:-:S04]  /*0950*/  HFMA2 R13, R24.H0_H0, R11.H0_H0, R5.H0_H0 ;  /* 0x2000000b180d7231 */ /* 0x001fc80000040805 */
[----:B------:R-:W-:-:S04]  /*0960*/  HFMA2 R13, R26.H0_H0, R27.H0_H0, R13.H0_H0 ;  /* 0x2000001b1a0d7231 */ /* 0x000fc8000004080d */
[----:B------:R-:W-:-:S07]  /*0970*/  HFMA2 R18, R17.H0_H0, R14.H0_H0, R13.H0_H0 ;  /* 0x2000000e11127231 */ /* 0x000fce000004080d */
.L_x_3:
[----:B------:R-:W-:Y:S05]  /*0980*/  BRA.U !UP1, `(.L_x_0) ;  /* 0x0000000109cc7547 */ /* 0x000fea000b800000 */
[----:B------:R-:W-:Y:S02]  /*0990*/  UISETP.GE.U32.AND UP0, UPT, UR7, 0x4, UPT ;  /* 0x000000040700788c */ /* 0x000fe4000bf06070 */
[----:B------:R-:W-:-:S04]  /*09a0*/  ULOP3.LUT UR5, UR5, 0x3, URZ, 0xc0, !UPT ;  /* 0x0000000305057892 */ /* 0x000fc8000f8ec0ff */
[----:B------:R-:W-:-:S03]  /*09b0*/  UISETP.NE.AND UP1, UPT, UR5, URZ, UPT ;  /* 0x000000ff0500728c */ /* 0x000fc6000bf25270 */
[----:B------:R-:W-:Y:S08]  /*09c0*/  BRA.U !UP0, `(.L_x_4) ;  /* 0x00000001086c7547 */ /* 0x000ff0000b800000 */
[----:B------:R-:W0:Y:S01]  /*09d0*/  LDC.64 R8, c[0x0][0x388] ;  /* 0x0000e200ff087b82 */ /* 0x000e220000000a00 */
[----:B------:R-:W1:Y:S01]  /*09e0*/  LDCU.64 UR6, c[0x0][0x380] ;  /* 0x00007000ff0677ac */ /* 0x000e620008000a00 */
[----:B------:R-:W-:Y:S01]  /*09f0*/  IMAD R11, R0, UR4, R3 ;  /* 0x00000004000b7c24 */ /* 0x000fe2000f8e0203 */
[C---:B------:R-:W-:Y:S02]  /*0a00*/  IADD3 R5, PT, PT, R4.reuse, UR4, RZ ;  /* 0x0000000404057c10 */ /* 0x040fe4000fffe0ff */
[----:B------:R-:W-:-:S03]  /*0a10*/  IADD3 R14, P0, PT, R4, UR4, RZ ;  /* 0x00000004040e7c10 */ /* 0x000fc6000ff1e0ff */
[----:B------:R-:W2:Y:S01]  /*0a20*/  LDC.64 R6, c[0x0][0x380] ;  /* 0x0000e000ff067b82 */ /* 0x000ea20000000a00 */
[----:B0-----:R-:W-:-:S04]  /*0a30*/  IMAD.WIDE R10, R11, 0x2, R8 ;  /* 0x000000020b0a7825 */ /* 0x001fc800078e0208 */
[----:B------:R-:W-:Y:S02]  /*0a40*/  IMAD.WIDE R12, R0, 0x2, R10 ;  /* 0x00000002000c7825 */ /* 0x000fe400078e020a */
[----:B------:R-:W3:Y:S02]  /*0a50*/  LDG.E.U16 R10, desc[UR8][R10.64] ;  /* 0x000000080a0a7981 */ /* 0x000ee4000c1e1500 */
[----:B--2---:R-:W-:Y:S01]  /*0a60*/  IMAD.WIDE.U32 R8, R5, 0x2, R6 ;  /* 0x0000000205087825 */ /* 0x004fe200078e0006 */
[----:B------:R-:W-:Y:S02]  /*0a70*/  IADD3.X R5, PT, PT, RZ, RZ, RZ, P0, !PT ;  /* 0x000000ffff057210 */ /* 0x000fe400007fe4ff */
[----:B-1----:R-:W-:-:S03]  /*0a80*/  LEA R6, P0, R14, UR6, 0x1 ;  /* 0x000000060e067c11 */ /* 0x002fc6000f8008ff */
[----:B------:R-:W3:Y:S01]  /*0a90*/  LDG.E.U16 R9, desc[UR8][R8.64] ;  /* 0x0000000808097981 */ /* 0x000ee2000c1e1500 */
[----:B------:R-:W-:Y:S01]  /*0aa0*/  LEA.HI.X R7, R14, UR7, R5, 0x1, P0 ;  /* 0x000000070e077c11 */ /* 0x000fe200080f0c05 */
[C---:B------:R-:W-:Y:S02]  /*0ab0*/  IMAD.WIDE R14, R0.reuse, 0x2, R12 ;  /* 0x00000002000e7825 */ /* 0x040fe400078e020c */
[----:B------:R-:W2:Y:S04]  /*0ac0*/  LDG.E.U16 R12, desc[UR8][R12.64] ;  /* 0x000000080c0c7981 */ /* 0x000ea8000c1e1500 */
[----:B------:R-:W2:Y:S01]  /*0ad0*/  LDG.E.U16 R20, desc[UR8][R6.64+0x2] ;  /* 0x0000020806147981 */ /* 0x000ea2000c1e1500 */
[----:B------:R-:W-:-:S03]  /*0ae0*/  IMAD.WIDE R16, R0, 0x2, R14 ;  /* 0x0000000200107825 */ /* 0x000fc600078e020e */
[----:B------:R-:W4:Y:S04]  /*0af0*/  LDG.E.U16 R5, desc[UR8][R14.64] ;  /* 0x000000080e057981 */ /* 0x000f28000c1e1500 */
[----:B------:R-:W4:Y:S04]  /*0b00*/  LDG.E.U16 R22, desc[UR8][R6.64+0x4] ;  /* 0x0000040806167981 */ /* 0x000f28000c1e1500 */
[----:B------:R-:W5:Y:S04]  /*0b10*/  LDG.E.U16 R24, desc[UR8][R6.64+0x6] ;  /* 0x0000060806187981 */ /* 0x000f68000c1e1500 */
[----:B------:R-:W5:Y:S01]  /*0b20*/  LDG.E.U16 R16, desc[UR8][R16.64] ;  /* 0x0000000810107981 */ /* 0x000f62000c1e1500 */
[----:B------:R-:W-:Y:S01]  /*0b30*/  UIADD3 UR4, UPT, UPT, UR4, 0x4, URZ ;  /* 0x0000000404047890 */ /* 0x000fe2000fffe0ff */
[----:B---3--:R-:W-:-:S04]  /*0b40*/  HFMA2 R9, R9.H0_H0, R10.H0_H0, R18.H0_H0 ;  /* 0x2000000a09097231 */ /* 0x008fc80000040812 */
[----:B--2---:R-:W-:-:S04]  /*0b50*/  HFMA2 R9, R20.H0_H0, R12.H0_H0, R9.H0_H0 ;  /* 0x2000000c14097231 */ /* 0x004fc80000040809 */
[----:B----4-:R-:W-:-:S04]  /*0b60*/  HFMA2 R5, R22.H0_H0, R5.H0_H0, R9.H0_H0 ;  /* 0x2000000516057231 */ /* 0x010fc80000040809 */
[----:B-----5:R-:W-:-:S07]  /*0b70*/  HFMA2 R18, R24.H0_H0, R16.H0_H0, R5.H0_H0 ;  /* 0x2000001018127231 */ /* 0x020fce0000040805 */
.L_x_4:
[----:B------:R-:W-:Y:S05]  /*0b80*/  BRA.U !UP1, `(.L_x_0) ;  /* 0x00000001094c7547 */ /* 0x000fea000b800000 */
[----:B------:R-:W0:Y:S01]  /*0b90*/  LDC.64 R8, c[0x0][0x380] ;  /* 0x0000e000ff087b82 */ /* 0x000e220000000a00 */
[----:B------:R-:W-:Y:S01]  /*0ba0*/  IADD3 R5, PT, PT, R4, UR4, RZ ;  /* 0x0000000404057c10 */ /* 0x000fe2000fffe0ff */
[----:B------:R-:W-:Y:S01]  /*0bb0*/  IMAD R11, R0, UR4, R3 ;  /* 0x00000004000b7c24 */ /* 0x000fe2000f8e0203 */
[----:B------:R-:W-:-:S05]  /*0bc0*/  UIADD3 UR5, UPT, UPT, -UR5, URZ, URZ ;  /* 0x000000ff05057290 */ /* 0x000fca000fffe1ff */
[----:B------:R-:W1:Y:S01]  /*0bd0*/  LDC.64 R6, c[0x0][0x388] ;  /* 0x0000e200ff067b82 */ /* 0x000e620000000a00 */
[----:B0-----:R-:W-:-:S03]  /*0be0*/  IMAD.WIDE.U32 R4, R5, 0x2, R8 ;  /* 0x0000000205047825 */ /* 0x001fc600078e0008 */
[----:B------:R-:W-:Y:S02]  /*0bf0*/  MOV R8, R4 ;  /* 0x0000000400087202 */ /* 0x000fe40000000f00 */
[----:B------:R-:W-:-:S07]  /*0c00*/  MOV R13, R5 ;  /* 0x00000005000d7202 */ /* 0x000fce0000000f00 */
.L_x_5:
[----:B-1----:R-:W-:Y:S01]  /*0c10*/  IMAD.WIDE R4, R11, 0x2, R6 ;  /* 0x000000020b047825 */ /* 0x002fe200078e0206 */
[----:B------:R-:W-:-:S05]  /*0c20*/  MOV R9, R13 ;  /* 0x0000000d00097202 */ /* 0x000fca0000000f00 */
[----:B------:R-:W2:Y:S04]  /*0c30*/  LDG.E.U16 R4, desc[UR8][R4.64] ;  /* 0x0000000804047981 */ /* 0x000ea8000c1e1500 */
[----:B------:R0:W2:Y:S01]  /*0c40*/  LDG.E.U16 R9, desc[UR8][R8.64] ;  /* 0x0000000808097981 */ /* 0x0000a2000c1e1500 */
[----:B------:R-:W-:-:S04]  /*0c50*/  UIADD3 UR5, UPT, UPT, UR5, 0x1, URZ ;  /* 0x0000000105057890 */ /* 0x000fc8000fffe0ff */
[----:B------:R-:W-:Y:S01]  /*0c60*/  UISETP.NE.AND UP0, UPT, UR5, URZ, UPT ;  /* 0x000000ff0500728c */ /* 0x000fe2000bf05270 */
[----:B------:R-:W-:Y:S02]  /*0c70*/  IADD3 R11, PT, PT, R11, R0, RZ ;  /* 0x000000000b0b7210 */ /* 0x000fe40007ffe0ff */
[----:B0-----:R-:W-:-:S04]  /*0c80*/  IADD3 R8, P0, PT, R8, 0x2, RZ ;  /* 0x0000000208087810 */ /* 0x001fc80007f1e0ff */
[----:B------:R-:W-:Y:S01]  /*0c90*/  IADD3.X R13, PT, PT, RZ, R13, RZ, P0, !PT ;  /* 0x0000000dff0d7210 */ /* 0x000fe200007fe4ff */
[----:B--2---:R-:W-:Y:S01]  /*0ca0*/  HFMA2 R18, R9.H0_H0, R4.H0_H0, R18.H0_H0 ;  /* 0x2000000409127231 */ /* 0x004fe20000040812 */
[----:B------:R-:W-:Y:S07]  /*0cb0*/  BRA.U UP0, `(.L_x_5) ;  /* 0xfffffffd00d47547 */ /* 0x000fee000b83ffff */
.L_x_0:
[----:B------:R-:W0:Y:S01]  /*0cc0*/  LDC.64 R4, c[0x0][0x390] ;  /* 0x0000e400ff047b82 */ /* 0x000e220000000a00 */
[----:B------:R-:W-:-:S04]  /*0cd0*/  IMAD R3, R2, R0, R3 ;  /* 0x0000000002037224 */ /* 0x000fc800078e0203 */
[----:B0-----:R-:W-:-:S05]  /*0ce0*/  IMAD.WIDE R2, R3, 0x2, R4 ;  /* 0x0000000203027825 */ /* 0x001fca00078e0204 */
[----:B------:R-:W-:Y:S01]  /*0cf0*/  STG.E.U16 desc[UR8][R2.64], R18 ;  /* 0x0000001202007986 */ /* 0x000fe2000c101508 */
[----:B------:R-:W-:Y:S05]  /*0d00*/  EXIT ;  /* 0x000000000000794d */ /* 0x000fea0003800000 */
.L_x_6:
[----:B------:R-:W-:-:S00]  /*0d10*/  BRA `(.L_x_6) ;  /* 0xfffffffc00fc7947 */ /* 0x000fc0000383ffff */
[----:B------:R-:W-:-:S00]  /*0d20*/  NOP ;  /* 0x0000000000007918 */ /* 0x000fc00000000000 */
        /* <DEDUP_REMOVED lines=13> */
.L_x_7:


//--------------------- .nv.shared.reserved.0     --------------------------
	.section	.nv.shared.reserved.0,"aw",@nobits
	.weak		__nv_reservedSMEM_offset_0_alias
	.size		__nv_reservedSMEM_offset_0_alias, 0, 64
	.other		__nv_reservedSMEM_offset_0_alias,@"STO_CUDA_RESERVED_SHARED STV_DEFAULT"
__nv_reservedSMEM_offset_0_alias:
	.zero		0
	.zero		64


//--------------------- .nv.constant0.matMul      --------------------------
	.section	.nv.constant0.matMul,"a",@progbits
	.sectionflags	@""
	.align	4
.nv.constant0.matMul:
	.zero		932


//--------------------- SYMBOLS --------------------------

	.type		.nv.reservedSmem.offset0,@object
	.size		.nv.reservedSmem.offset0,0x4
